//
// Generated by NVIDIA NVVM Compiler
//
// Compiler Build ID: CL-36424714
// Cuda compilation tools, release 13.0, V13.0.88
// Based on NVVM 20.0.0
//

.version 9.0
.target sm_100
.address_size 64

	// .globl	_Z14transposeNaivePfS_ii

.visible .entry _Z14transposeNaivePfS_ii(
	.param .u64 .ptr .align 1 _Z14transposeNaivePfS_ii_param_0,
	.param .u64 .ptr .align 1 _Z14transposeNaivePfS_ii_param_1,
	.param .u32 _Z14transposeNaivePfS_ii_param_2,
	.param .u32 _Z14transposeNaivePfS_ii_param_3
)
{
	.reg .b32 	%r<13>;
	.reg .b32 	%f<2>;
	.reg .b64 	%rd<9>;

	ld.param.u64 	%rd1, [_Z14transposeNaivePfS_ii_param_0];
	ld.param.u64 	%rd2, [_Z14transposeNaivePfS_ii_param_1];
	ld.param.u32 	%r1, [_Z14transposeNaivePfS_ii_param_2];
	ld.param.u32 	%r2, [_Z14transposeNaivePfS_ii_param_3];
	cvta.to.global.u64 	%rd3, %rd1;
	cvta.to.global.u64 	%rd4, %rd2;
	mov.u32 	%r3, %ctaid.x;
	shl.b32 	%r4, %r3, 4;
	mov.u32 	%r5, %tid.x;
	add.s32 	%r6, %r4, %r5;
	mov.u32 	%r7, %ctaid.y;
	shl.b32 	%r8, %r7, 4;
	mov.u32 	%r9, %tid.y;
	add.s32 	%r10, %r8, %r9;
	mad.lo.s32 	%r11, %r1, %r10, %r6;
	mad.lo.s32 	%r12, %r2, %r6, %r10;
	mul.wide.s32 	%rd5, %r11, 4;
	add.s64 	%rd6, %rd4, %rd5;
	ld.global.f32 	%f1, [%rd6];
	mul.wide.s32 	%rd7, %r12, 4;
	add.s64 	%rd8, %rd3, %rd7;
	st.global.f32 	[%rd8], %f1;
	ret;

}


// ===== COMPILED SASS (sm_100) =====

	.target	sm_100

	.elftype	@"ET_EXEC"


//--------------------- .note.nv.tkinfo           --------------------------
	.section	.note.nv.tkinfo,"",@"SHT_NOTE"
	.sectionflags	@"SHF_NOTE_NV_TKINFO"
	.tkinfo
        /*0018*/ 	.word	0x00000002
        /*0030*/ 	.string	""
        /*0030*/ 	.string	"ptxas"
        /*0030*/ 	.string	"Cuda compilation tools, release 13.0, V13.0.88"
        /*0030*/ 	.string	"Build cuda_13.0.r13.0/compiler.36424714_0"
        /*0030*/ 	.string	"-arch sm_100 -m 64 "



//--------------------- .note.nv.cuinfo           --------------------------
	.section	.note.nv.cuinfo,"",@"SHT_NOTE"
	.sectionflags	@"SHF_NOTE_NV_CUINFO"
        /*0018*/ 	.short	0x0002
        /*001a*/ 	.short	0x0064
        /*001c*/ 	.short	0x0082
	.zero		2


//--------------------- .nv.info                  --------------------------
	.section	.nv.info,"",@"SHT_CUDA_INFO"
	.align	4


	//----- nvinfo : EIATTR_REGCOUNT
	.align		4
        /*0000*/ 	.byte	0x04, 0x2f
        /*0002*/ 	.short	(.L_1 - .L_0)
	.align		4
.L_0:
        /*0004*/ 	.word	index@(_Z14transposeNaivePfS_ii)
        /*0008*/ 	.word	0x0000000a


	//----- nvinfo : EIATTR_FRAME_SIZE
	.align		4
.L_1:
        /*000c*/ 	.byte	0x04, 0x11
        /*000e*/ 	.short	(.L_3 - .L_2)
	.align		4
.L_2:
        /*0010*/ 	.word	index@(_Z14transposeNaivePfS_ii)
        /*0014*/ 	.word	0x00000000


	//----- nvinfo : EIATTR_MIN_STACK_SIZE
	.align		4
.L_3:
        /*0018*/ 	.byte	0x04, 0x12
        /*001a*/ 	.short	(.L_5 - .L_4)
	.align		4
.L_4:
        /*001c*/ 	.word	index@(_Z14transposeNaivePfS_ii)
        /*0020*/ 	.word	0x00000000
.L_5:


//--------------------- .nv.compat                --------------------------
	.section	.nv.compat,"",@"SHT_CUDA_COMPAT_INFO"
	.align	4
        /*0000*/ 	.byte	0x02, 0x09, 0x00, 0x00, 0x02, 0x02, 0x01, 0x00, 0x02, 0x05, 0x05, 0x00, 0x03, 0x07, 0x01, 0x01
        /*0010*/ 	.byte	0x02, 0x03, 0x00, 0x00, 0x02, 0x06, 0x01, 0x00, 0x04, 0x0b, 0x08, 0x00, 0x09, 0x00, 0x00, 0x00
        /*0020*/ 	.byte	0x00, 0x00, 0x00, 0x00


//--------------------- .nv.info._Z14transposeNaivePfS_ii --------------------------
	.section	.nv.info._Z14transposeNaivePfS_ii,"",@"SHT_CUDA_INFO"
	.sectionflags	@""
	.align	4


	//----- nvinfo : EIATTR_CUDA_API_VERSION
	.align		4
        /*0000*/ 	.byte	0x04, 0x37
        /*0002*/ 	.short	(.L_7 - .L_6)
.L_6:
        /*0004*/ 	.word	0x00000082


	//----- nvinfo : EIATTR_KPARAM_INFO
	.align		4
.L_7:
        /*0008*/ 	.byte	0x04, 0x17
        /*000a*/ 	.short	(.L_9 - .L_8)
.L_8:
        /*000c*/ 	.word	0x00000000
        /*0010*/ 	.short	0x0003
        /*0012*/ 	.short	0x0014
        /*0014*/ 	.byte	0x00, 0xf0, 0x11, 0x00


	//----- nvinfo : EIATTR_KPARAM_INFO
	.align		4
.L_9:
        /*0018*/ 	.byte	0x04, 0x17
        /*001a*/ 	.short	(.L_11 - .L_10)
.L_10:
        /*001c*/ 	.word	0x00000000
        /*0020*/ 	.short	0x0002
        /*0022*/ 	.short	0x0010
        /*0024*/ 	.byte	0x00, 0xf0, 0x11, 0x00


	//----- nvinfo : EIATTR_KPARAM_INFO
	.align		4
.L_11:
        /*0028*/ 	.byte	0x04, 0x17
        /*002a*/ 	.short	(.L_13 - .L_12)
.L_12:
        /*002c*/ 	.word	0x00000000
        /*0030*/ 	.short	0x0001
        /*0032*/ 	.short	0x0008
        /*0034*/ 	.byte	0x00, 0xf5, 0x21, 0x00


	//----- nvinfo : EIATTR_KPARAM_INFO
	.align		4
.L_13:
        /*0038*/ 	.byte	0x04, 0x17
        /*003a*/ 	.short	(.L_15 - .L_14)
.L_14:
        /*003c*/ 	.word	0x00000000
        /*0040*/ 	.short	0x0000
        /*0042*/ 	.short	0x0000
        /*0044*/ 	.byte	0x00, 0xf5, 0x21, 0x00


	//----- nvinfo : EIATTR_SPARSE_MMA_MASK
	.align		4
.L_15:
        /*0048*/ 	.byte	0x03, 0x50
        /*004a*/ 	.short	0x0000


	//----- nvinfo : EIATTR_MAXREG_COUNT
	.align		4
        /*004c*/ 	.byte	0x03, 0x1b
        /*004e*/ 	.short	0x00ff


	//----- nvinfo : EIATTR_MERCURY_ISA_VERSION
	.align		4
        /*0050*/ 	.byte	0x03, 0x5f
        /*0052*/ 	.short	0x0101


	//----- nvinfo : EIATTR_VRC_CTA_INIT_COUNT
	.align		4
        /*0054*/ 	.byte	0x02, 0x4a
	.zero		1
	.zero		1


	//----- nvinfo : EIATTR_EXIT_INSTR_OFFSETS
	.align		4
        /*0058*/ 	.byte	0x04, 0x1c
        /*005a*/ 	.short	(.L_17 - .L_16)


	//   ....[0]....
.L_16:
        /*005c*/ 	.word	0x00000110


	//----- nvinfo : EIATTR_CBANK_PARAM_SIZE
	.align		4
.L_17:
        /*0060*/ 	.byte	0x03, 0x19
        /*0062*/ 	.short	0x0018


	//----- nvinfo : EIATTR_PARAM_CBANK
	.align		4
        /*0064*/ 	.byte	0x04, 0x0a
        /*0066*/ 	.short	(.L_19 - .L_18)
	.align		4
.L_18:
        /*0068*/ 	.word	index@(.nv.constant0._Z14transposeNaivePfS_ii)
        /*006c*/ 	.short	0x0380
        /*006e*/ 	.short	0x0018


	//----- nvinfo : EIATTR_SW_WAR
	.align		4
.L_19:
        /*0070*/ 	.byte	0x04, 0x36
        /*0072*/ 	.short	(.L_21 - .L_20)
.L_20:
        /*0074*/ 	.word	0x00000008
.L_21:


//--------------------- .nv.callgraph             --------------------------
	.section	.nv.callgraph,"",@"SHT_CUDA_CALLGRAPH"
	.align	4
	.sectionentsize	8
	.align		4
        /*0000*/ 	.word	0x00000000
	.align		4
        /*0004*/ 	.word	0xffffffff
	.align		4
        /*0008*/ 	.word	0x00000000
	.align		4
        /*000c*/ 	.word	0xfffffffe
	.align		4
        /*0010*/ 	.word	0x00000000
	.align		4
        /*0014*/ 	.word	0xfffffffd
	.align		4
        /*0018*/ 	.word	0x00000000
	.align		4
        /*001c*/ 	.word	0xfffffffc


//--------------------- .text._Z14transposeNaivePfS_ii --------------------------
	.section	.text._Z14transposeNaivePfS_ii,"ax",@progbits
	.align	128
        .global         _Z14transposeNaivePfS_ii
        .type           _Z14transposeNaivePfS_ii,@function
        .size           _Z14transposeNaivePfS_ii,(.L_x_1 - _Z14transposeNaivePfS_ii)
        .other          _Z14transposeNaivePfS_ii,@"STO_CUDA_ENTRY STV_DEFAULT"
_Z14transposeNaivePfS_ii:
.text._Z14transposeNaivePfS_ii:
[----:B------:R-:W-:Y:S01]  /*0000*/  LDC R1, c[0x0][0x37c] ;  /* 0x0000df00ff017b82 */ /* 0x000fe20000000800 */
[----:B------:R-:W0:Y:S07]  /*0010*/  S2R R0, SR_CTAID.X ;  /* 0x0000000000007919 */ /* 0x000e2e0000002500 */
[----:B------:R-:W1:Y:S01]  /*0020*/  LDC.64 R2, c[0x0][0x388] ;  /* 0x0000e200ff027b82 */ /* 0x000e620000000a00 */
[----:B------:R-:W2:Y:S01]  /*0030*/  LDCU.64 UR6, c[0x0][0x390] ;  /* 0x00007200ff0677ac */ /* 0x000ea20008000a00 */
[----:B------:R-:W0:Y:S01]  /*0040*/  S2R R5, SR_TID.X ;  /* 0x0000000000057919 */ /* 0x000e220000002100 */
[----:B------:R-:W3:Y:S01]  /*0050*/  LDCU.64 UR4, c[0x0][0x358] ;  /* 0x00006b00ff0477ac */ /* 0x000ee20008000a00 */
[----:B------:R-:W4:Y:S01]  /*0060*/  S2R R7, SR_CTAID.Y ;  /* 0x0000000000077919 */ /* 0x000f220000002600 */
[----:B------:R-:W4:Y:S01]  /*0070*/  S2R R4, SR_TID.Y ;  /* 0x0000000000047919 */ /* 0x000f220000002200 */
[----:B0-----:R-:W-:-:S02]  /*0080*/  LEA R0, R0, R5, 0x4 ;  /* 0x0000000500007211 */ /* 0x001fc400078e20ff */
[----:B----4-:R-:W-:-:S05]  /*0090*/  LEA R7, R7, R4, 0x4 ;  /* 0x0000000407077211 */ /* 0x010fca00078e20ff */
[----:B--2---:R-:W-:-:S04]  /*00a0*/  IMAD R5, R7, UR6, R0 ;  /* 0x0000000607057c24 */ /* 0x004fc8000f8e0200 */
[----:B-1----:R-:W-:Y:S02]  /*00b0*/  IMAD.WIDE R2, R5, 0x4, R2 ;  /* 0x0000000405027825 */ /* 0x002fe400078e0202 */
[----:B------:R-:W0:Y:S04]  /*00c0*/  LDC.64 R4, c[0x0][0x380] ;  /* 0x0000e000ff047b82 */ /* 0x000e280000000a00 */
[----:B---3--:R-:W2:Y:S01]  /*00d0*/  LDG.E R3, desc[UR4][R2.64] ;  /* 0x0000000402037981 */ /* 0x008ea2000c1e1900 */
[----:B------:R-:W-:-:S04]  /*00e0*/  IMAD R7, R0, UR7, R7 ;  /* 0x0000000700077c24 */ /* 0x000fc8000f8e0207 */
[----:B0-----:R-:W-:-:S05]  /*00f0*/  IMAD.WIDE R4, R7, 0x4, R4 ;  /* 0x0000000407047825 */ /* 0x001fca00078e0204 */
[----:B--2---:R-:W-:Y:S01]  /*0100*/  STG.E desc[UR4][R4.64], R3 ;  /* 0x0000000304007986 */ /* 0x004fe2000c101904 */
[----:B------:R-:W-:Y:S05]  /*0110*/  EXIT ;  /* 0x000000000000794d */ /* 0x000fea0003800000 */
.L_x_0:
[----:B------:R-:W-:-:S00]  /*0120*/  BRA `(.L_x_0) ;  /* 0xfffffffc00fc7947 */ /* 0x000fc0000383ffff */
[----:B------:R-:W-:-:S00]  /*0130*/  NOP ;  /* 0x0000000000007918 */ /* 0x000fc00000000000 */
        /* <DEDUP_REMOVED lines=12> */
.L_x_1:


//--------------------- .nv.shared.reserved.0     --------------------------
	.section	.nv.shared.reserved.0,"aw",@nobits
	.weak		__nv_reservedSMEM_offset_0_alias
	.size		__nv_reservedSMEM_offset_0_alias, 0, 64
	.other		__nv_reservedSMEM_offset_0_alias,@"STO_CUDA_RESERVED_SHARED STV_DEFAULT"
__nv_reservedSMEM_offset_0_alias:
	.zero		0
	.zero		64


//--------------------- .nv.constant0._Z14transposeNaivePfS_ii --------------------------
	.section	.nv.constant0._Z14transposeNaivePfS_ii,"a",@progbits
	.sectionflags	@""
	.align	4
.nv.constant0._Z14transposeNaivePfS_ii:
	.zero		920


//--------------------- SYMBOLS --------------------------

	.type		.nv.reservedSmem.offset0,@object
	.size		.nv.reservedSmem.offset0,0x4
